//
// Generated by NVIDIA NVVM Compiler
//
// Compiler Build ID: CL-36424714
// Cuda compilation tools, release 13.0, V13.0.88
// Based on NVVM 20.0.0
//

.version 9.0
.target sm_100
.address_size 64

	// .globl	_Z19init_random_numbersj
.extern .func  (.param .b32 func_retval0) vprintf
(
	.param .b64 vprintf_param_0,
	.param .b64 vprintf_param_1
)
;
.extern .func __assertfail
(
	.param .b64 __assertfail_param_0,
	.param .b64 __assertfail_param_1,
	.param .b32 __assertfail_param_2,
	.param .b64 __assertfail_param_3,
	.param .b64 __assertfail_param_4
)
;
.global .align 1 .b8 __unnamed_1[39] = {118, 111, 105, 100, 32, 105, 110, 105, 116, 95, 114, 97, 110, 100, 111, 109, 95, 110, 117, 109, 98, 101, 114, 115, 40, 117, 110, 115, 105, 103, 110, 101, 100, 32, 105, 110, 116, 41};
.global .align 1 .b8 $str[11] = {115, 101, 101, 100, 32, 61, 32, 37, 100, 10};
.global .align 1 .b8 $str$1[10] = {115, 101, 101, 100, 32, 33, 61, 32, 48};
.global .align 1 .b8 $str$2[27] = {47, 116, 109, 112, 47, 115, 97, 115, 115, 95, 99, 117, 95, 117, 104, 53, 117, 56, 120, 104, 114, 47, 107, 46, 99, 117};

.visible .entry _Z19init_random_numbersj(
	.param .u32 _Z19init_random_numbersj_param_0
)
{
	.local .align 8 .b8 	__local_depot0[8];
	.reg .b64 	%SP;
	.reg .b64 	%SPL;
	.reg .pred 	%p<2>;
	.reg .b32 	%r<5>;
	.reg .b32 	%f<2>;
	.reg .b64 	%rd<12>;

	mov.u64 	%SPL, __local_depot0;
	cvta.local.u64 	%SP, %SPL;
	ld.param.u32 	%r1, [_Z19init_random_numbersj_param_0];
	add.u64 	%rd1, %SP, 0;
	add.u64 	%rd2, %SPL, 0;
	st.local.u32 	[%rd2], %r1;
	mov.u64 	%rd3, $str;
	cvta.global.u64 	%rd4, %rd3;
	{ // callseq 0, 0
	.param .b64 param0;
	st.param.b64 	[param0], %rd4;
	.param .b64 param1;
	st.param.b64 	[param1], %rd1;
	.param .b32 retval0;
	call.uni (retval0), 
	vprintf, 
	(
	param0, 
	param1
	);
	ld.param.b32 	%r2, [retval0];
	} // callseq 0
	mov.b64 	%rd5, 12312433432;
	atom.add.u32 	%r4, [%rd5], 123;
	atom.add.f32 	%f1, [%rd5], 0f42F60000;
	membar.cta;
	membar.gl;
	membar.sys;
	setp.ne.s32 	%p1, %r1, 0;
	@%p1 bra 	$L__BB0_2;
	mov.u64 	%rd6, $str$1;
	cvta.global.u64 	%rd7, %rd6;
	mov.u64 	%rd8, $str$2;
	cvta.global.u64 	%rd9, %rd8;
	mov.u64 	%rd10, __unnamed_1;
	cvta.global.u64 	%rd11, %rd10;
	{ // callseq 1, 0
	.param .b64 param0;
	st.param.b64 	[param0], %rd7;
	.param .b64 param1;
	st.param.b64 	[param1], %rd9;
	.param .b32 param2;
	st.param.b32 	[param2], 11;
	.param .b64 param3;
	st.param.b64 	[param3], %rd11;
	.param .b64 param4;
	st.param.b64 	[param4], 1;
	call.uni 
	__assertfail, 
	(
	param0, 
	param1, 
	param2, 
	param3, 
	param4
	);
	} // callseq 1
$L__BB0_2:
	ret;

}


// ===== COMPILED SASS (sm_100) =====

	.target	sm_100

	.elftype	@"ET_EXEC"


//--------------------- .note.nv.tkinfo           --------------------------
	.section	.note.nv.tkinfo,"",@"SHT_NOTE"
	.sectionflags	@"SHF_NOTE_NV_TKINFO"
	.tkinfo
        /*0018*/ 	.word	0x00000002
        /*0030*/ 	.string	""
        /*0030*/ 	.string	"ptxas"
        /*0030*/ 	.string	"Cuda compilation tools, release 13.0, V13.0.88"
        /*0030*/ 	.string	"Build cuda_13.0.r13.0/compiler.36424714_0"
        /*0030*/ 	.string	"-arch sm_100 -m 64 "



//--------------------- .note.nv.cuinfo           --------------------------
	.section	.note.nv.cuinfo,"",@"SHT_NOTE"
	.sectionflags	@"SHF_NOTE_NV_CUINFO"
        /*0018*/ 	.short	0x0002
        /*001a*/ 	.short	0x0064
        /*001c*/ 	.short	0x0082
	.zero		2


//--------------------- .nv.info                  --------------------------
	.section	.nv.info,"",@"SHT_CUDA_INFO"
	.align	4


	//----- nvinfo : EIATTR_REGCOUNT
	.align		4
        /*0000*/ 	.byte	0x04, 0x2f
        /*0002*/ 	.short	(.L_5 - .L_4)
	.align		4
.L_4:
        /*0004*/ 	.word	index@(_Z19init_random_numbersj)
        /*0008*/ 	.word	0x00000018


	//----- nvinfo : EIATTR_FRAME_SIZE
	.align		4
.L_5:
        /*000c*/ 	.byte	0x04, 0x11
        /*000e*/ 	.short	(.L_7 - .L_6)
	.align		4
.L_6:
        /*0010*/ 	.word	index@(_Z19init_random_numbersj)
        /*0014*/ 	.word	0x00000008


	//----- nvinfo : EIATTR_MIN_STACK_SIZE
	.align		4
.L_7:
        /*0018*/ 	.byte	0x04, 0x12
        /*001a*/ 	.short	(.L_9 - .L_8)
	.align		4
.L_8:
        /*001c*/ 	.word	index@(_Z19init_random_numbersj)
        /*0020*/ 	.word	0x00000008
.L_9:


//--------------------- .nv.compat                --------------------------
	.section	.nv.compat,"",@"SHT_CUDA_COMPAT_INFO"
	.align	4
        /*0000*/ 	.byte	0x02, 0x09, 0x00, 0x00, 0x02, 0x02, 0x01, 0x00, 0x02, 0x05, 0x05, 0x00, 0x03, 0x07, 0x01, 0x01
        /*0010*/ 	.byte	0x02, 0x03, 0x00, 0x00, 0x02, 0x06, 0x01, 0x00, 0x04, 0x0b, 0x08, 0x00, 0x09, 0x00, 0x00, 0x00
        /*0020*/ 	.byte	0x00, 0x00, 0x00, 0x00


//--------------------- .nv.info._Z19init_random_numbersj --------------------------
	.section	.nv.info._Z19init_random_numbersj,"",@"SHT_CUDA_INFO"
	.sectionflags	@""
	.align	4


	//----- nvinfo : EIATTR_CUDA_API_VERSION
	.align		4
        /*0000*/ 	.byte	0x04, 0x37
        /*0002*/ 	.short	(.L_11 - .L_10)
.L_10:
        /*0004*/ 	.word	0x00000082


	//----- nvinfo : EIATTR_KPARAM_INFO
	.align		4
.L_11:
        /*0008*/ 	.byte	0x04, 0x17
        /*000a*/ 	.short	(.L_13 - .L_12)
.L_12:
        /*000c*/ 	.word	0x00000000
        /*0010*/ 	.short	0x0000
        /*0012*/ 	.short	0x0000
        /*0014*/ 	.byte	0x00, 0xf0, 0x11, 0x00


	//----- nvinfo : EIATTR_SPARSE_MMA_MASK
	.align		4
.L_13:
        /*0018*/ 	.byte	0x03, 0x50
        /*001a*/ 	.short	0x0000


	//----- nvinfo : EIATTR_MAXREG_COUNT
	.align		4
        /*001c*/ 	.byte	0x03, 0x1b
        /*001e*/ 	.short	0x00ff


	//----- nvinfo : EIATTR_EXTERNS
	.align		4
        /*0020*/ 	.byte	0x04, 0x0f
        /*0022*/ 	.short	(.L_15 - .L_14)


	//   ....[0]....
	.align		4
.L_14:
        /*0024*/ 	.word	index@(vprintf)


	//   ....[1]....
	.align		4
        /*0028*/ 	.word	index@(__assertfail)


	//----- nvinfo : EIATTR_MERCURY_ISA_VERSION
	.align		4
.L_15:
        /*002c*/ 	.byte	0x03, 0x5f
        /*002e*/ 	.short	0x0101


	//----- nvinfo : EIATTR_INT_WARP_WIDE_INSTR_OFFSETS
	.align		4
        /*0030*/ 	.byte	0x04, 0x31
        /*0032*/ 	.short	(.L_17 - .L_16)


	//   ....[0]....
.L_16:
        /*0034*/ 	.word	0x00000110


	//----- nvinfo : EIATTR_VRC_CTA_INIT_COUNT
	.align		4
.L_17:
        /*0038*/ 	.byte	0x02, 0x4a
	.zero		1
	.zero		1


	//----- nvinfo : EIATTR_SYSCALL_OFFSETS
	.align		4
        /*003c*/ 	.byte	0x04, 0x46
        /*003e*/ 	.short	(.L_19 - .L_18)


	//   ....[0]....
.L_18:
        /*0040*/ 	.word	0x000000f0


	//   ....[1]....
        /*0044*/ 	.word	0x000005b0


	//----- nvinfo : EIATTR_EXIT_INSTR_OFFSETS
	.align		4
.L_19:
        /*0048*/ 	.byte	0x04, 0x1c
        /*004a*/ 	.short	(.L_21 - .L_20)


	//   ....[0]....
.L_20:
        /*004c*/ 	.word	0x000004b0


	//   ....[1]....
        /*0050*/ 	.word	0x000005c0


	//----- nvinfo : EIATTR_CRS_STACK_SIZE
	.align		4
.L_21:
        /*0054*/ 	.byte	0x04, 0x1e
        /*0056*/ 	.short	(.L_23 - .L_22)
.L_22:
        /*0058*/ 	.word	0x00000000


	//----- nvinfo : EIATTR_CBANK_PARAM_SIZE
	.align		4
.L_23:
        /*005c*/ 	.byte	0x03, 0x19
        /*005e*/ 	.short	0x0004


	//----- nvinfo : EIATTR_PARAM_CBANK
	.align		4
        /*0060*/ 	.byte	0x04, 0x0a
        /*0062*/ 	.short	(.L_25 - .L_24)
	.align		4
.L_24:
        /*0064*/ 	.word	index@(.nv.constant0._Z19init_random_numbersj)
        /*0068*/ 	.short	0x0380
        /*006a*/ 	.short	0x0004


	//----- nvinfo : EIATTR_SW_WAR
	.align		4
.L_25:
        /*006c*/ 	.byte	0x04, 0x36
        /*006e*/ 	.short	(.L_27 - .L_26)
.L_26:
        /*0070*/ 	.word	0x00000008
.L_27:


//--------------------- .nv.callgraph             --------------------------
	.section	.nv.callgraph,"",@"SHT_CUDA_CALLGRAPH"
	.align	4
	.sectionentsize	8
	.align		4
        /*0000*/ 	.word	0x00000000
	.align		4
        /*0004*/ 	.word	0xffffffff
	.align		4
        /*0008*/ 	.word	index@(_Z19init_random_numbersj)
	.align		4
        /*000c*/ 	.word	index@(__assertfail)
	.align		4
        /*0010*/ 	.word	index@(_Z19init_random_numbersj)
	.align		4
        /*0014*/ 	.word	index@(vprintf)
	.align		4
        /*0018*/ 	.word	0x00000000
	.align		4
        /*001c*/ 	.word	0xfffffffe
	.align		4
        /*0020*/ 	.word	0x00000000
	.align		4
        /*0024*/ 	.word	0xfffffffd
	.align		4
        /*0028*/ 	.word	0x00000000
	.align		4
        /*002c*/ 	.word	0xfffffffc


//--------------------- .nv.constant4             --------------------------
	.section	.nv.constant4,"a",@progbits
	.align	8
	.align		8
.nv.constant4:
        /*0000*/ 	.dword	vprintf
	.align		8
        /*0008*/ 	.dword	__assertfail
	.align		8
        /*0010*/ 	.dword	__unnamed_1
	.align		8
        /*0018*/ 	.dword	$str
	.align		8
        /*0020*/ 	.dword	$str$1
	.align		8
        /*0028*/ 	.dword	$str$2


//--------------------- .text._Z19init_random_numbersj --------------------------
	.section	.text._Z19init_random_numbersj,"ax",@progbits
	.align	128
        .global         _Z19init_random_numbersj
        .type           _Z19init_random_numbersj,@function
        .size           _Z19init_random_numbersj,(.L_x_9 - _Z19init_random_numbersj)
        .other          _Z19init_random_numbersj,@"STO_CUDA_ENTRY STV_DEFAULT"
_Z19init_random_numbersj:
.text._Z19init_random_numbersj:
[----:B------:R-:W0:Y:S08]  /*0000*/  LDC R1, c[0x0][0x37c] ;  /* 0x0000df00ff017b82 */ /* 0x000e300000000800 */
[----:B------:R-:W1:Y:S01]  /*0010*/  LDC R8, c[0x0][0x380] ;  /* 0x0000e000ff087b82 */ /* 0x000e620000000800 */
[----:B0-----:R-:W-:Y:S01]  /*0020*/  VIADD R1, R1, 0xfffffff8 ;  /* 0xfffffff801017836 */ /* 0x001fe20000000000 */
[----:B------:R-:W-:Y:S01]  /*0030*/  MOV R0, 0x0 ;  /* 0x0000000000007802 */ /* 0x000fe20000000f00 */
[----:B------:R-:W0:Y:S01]  /*0040*/  LDCU UR4, c[0x0][0x2f8] ;  /* 0x00005f00ff0477ac */ /* 0x000e220008000800 */
[----:B------:R-:W2:Y:S04]  /*0050*/  LDCU.64 UR6, c[0x4][0x18] ;  /* 0x01000300ff0677ac */ /* 0x000ea80008000a00 */
[----:B------:R3:W4:Y:S01]  /*0060*/  LDC.64 R2, c[0x4][R0] ;  /* 0x0100000000027b82 */ /* 0x0007220000000a00 */
[----:B------:R-:W5:Y:S01]  /*0070*/  LDCU UR5, c[0x0][0x2fc] ;  /* 0x00005f80ff0577ac */ /* 0x000f620008000800 */
[----:B------:R-:W3:Y:S01]  /*0080*/  LDCU.64 UR36, c[0x0][0x358] ;  /* 0x00006b00ff2477ac */ /* 0x000ee20008000a00 */
[----:B0-----:R-:W-:Y:S01]  /*0090*/  IADD3 R6, P0, PT, R1, UR4, RZ ;  /* 0x0000000401067c10 */ /* 0x001fe2000ff1e0ff */
[----:B-1----:R0:W-:Y:S01]  /*00a0*/  STL [R1], R8 ;  /* 0x0000000801007387 */ /* 0x0021e20000100800 */
[----:B--2---:R-:W-:Y:S01]  /*00b0*/  IMAD.U32 R4, RZ, RZ, UR6 ;  /* 0x00000006ff047e24 */ /* 0x004fe2000f8e00ff */
[----:B------:R-:W-:-:S02]  /*00c0*/  MOV R5, UR7 ;  /* 0x0000000700057c02 */ /* 0x000fc40008000f00 */
[----:B-----5:R-:W-:-:S08]  /*00d0*/  IMAD.X R7, RZ, RZ, UR5, P0 ;  /* 0x00000005ff077e24 */ /* 0x020fd000080e06ff */
[----:B------:R-:W-:-:S07]  /*00e0*/  LEPC R20, `(.L_x_0) ;  /* 0x000000001014794e */ /* 0x000fce0000000000 */
[----:B0--34-:R-:W-:Y:S05]  /*00f0*/  CALL.ABS.NOINC R2 ;  /* 0x0000000002007343 */ /* 0x019fea0003c00000 */
.L_x_0:
[----:B------:R-:W0:Y:S01]  /*0100*/  S2R R2, SR_LANEID ;  /* 0x0000000000027919 */ /* 0x000e220000000000 */
[----:B------:R-:W-:Y:S01]  /*0110*/  VOTEU.ANY UR4, UPT, PT ;  /* 0x0000000000047886 */ /* 0x000fe200038e0100 */
[----:B------:R-:W-:Y:S01]  /*0120*/  UMOV UR5, 0x80000000 ;  /* 0x8000000000057882 */ /* 0x000fe20000000000 */
[----:B------:R-:W1:Y:S01]  /*0130*/  POPC R0, UR4 ;  /* 0x0000000400007d09 */ /* 0x000e620008000000 */
[----:B------:R-:W-:Y:S01]  /*0140*/  UFLO.U32 UR4, UR4 ;  /* 0x00000004000472bd */ /* 0x000fe200080e0000 */
[----:B------:R-:W-:Y:S01]  /*0150*/  IMAD.MOV.U32 R7, RZ, RZ, 0x42f60000 ;  /* 0x42f60000ff077424 */ /* 0x000fe200078e00ff */
[----:B------:R-:W-:-:S03]  /*0160*/  UIADD3 UR6, UP0, UPT, UR5, 0x5e000000, URZ ;  /* 0x5e00000005067890 */ /* 0x000fc6000ff1e0ff */
[----:B------:R-:W-:Y:S02]  /*0170*/  UMOV UR5, 0x2 ;  /* 0x0000000200057882 */ /* 0x000fe40000000000 */
[----:B------:R-:W-:Y:S01]  /*0180*/  UIADD3.X UR5, UPT, UPT, URZ, UR5, URZ, UP0, !UPT ;  /* 0x00000005ff057290 */ /* 0x000fe200087fe4ff */
[----:B------:R-:W-:-:S05]  /*0190*/  IMAD.U32 R4, RZ, RZ, UR6 ;  /* 0x00000006ff047e24 */ /* 0x000fca000f8e00ff */
[----:B------:R-:W-:Y:S01]  /*01a0*/  MOV R5, UR5 ;  /* 0x0000000500057c02 */ /* 0x000fe20008000f00 */
[----:B-1----:R-:W-:Y:S01]  /*01b0*/  IMAD R3, R0, 0x7b, RZ ;  /* 0x0000007b00037824 */ /* 0x002fe200078e02ff */
[----:B0-----:R-:W-:-:S13]  /*01c0*/  ISETP.EQ.U32.AND P0, PT, R2, UR4, PT ;  /* 0x0000000402007c0c */ /* 0x001fda000bf02070 */
[----:B------:R-:W-:Y:S04]  /*01d0*/  @P0 ATOM.E.ADD.STRONG.GPU PT, RZ, desc[UR36][R4.64+-0x1f2ce8], R3 ;  /* 0xe0d3180304ff098a */ /* 0x000fe800081ef124 */
[----:B------:R0:W-:Y:S01]  /*01e0*/  ATOM.E.ADD.F32.FTZ.RN.STRONG.GPU P0, RZ, desc[UR36][R4.64+-0x1f2ce8], R7 ;  /* 0xe0d3180704ff79a2 */ /* 0x0001e2000c10f324 */
[----:B------:R-:W-:Y:S04]  /*01f0*/  BSSY.RECONVERGENT B0, `(.L_x_1) ;  /* 0x000001a000007945 */ /* 0x000fe80003800200 */
[----:B0-----:R-:W-:Y:S05]  /*0200*/  @P0 BRA `(.L_x_2) ;  /* 0x0000000000600947 */ /* 0x001fea0003800000 */
[----:B------:R-:W0:Y:S01]  /*0210*/  QSPC.E.S P0, RZ, [R4+-0x1f2ce8] ;  /* 0xe0d3180004ff73aa */ /* 0x000e220000000500 */
[----:B------:R-:W-:Y:S02]  /*0220*/  HFMA2 R3, -RZ, RZ, 0, 1.1920928955078125e-07 ;  /* 0x00000002ff037431 */ /* 0x000fe400000001ff */
[----:B------:R-:W-:Y:S01]  /*0230*/  IMAD.MOV.U32 R2, RZ, RZ, -0x80000000 ;  /* 0x80000000ff027424 */ /* 0x000fe200078e00ff */
[----:B0-----:R-:W-:Y:S06]  /*0240*/  @!P0 BRA `(.L_x_3) ;  /* 0x0000000000248947 */ /* 0x001fec0003800000 */
[----:B------:R-:W-:-:S05]  /*0250*/  IMAD.MOV.U32 R2, RZ, RZ, -0x80000000 ;  /* 0x80000000ff027424 */ /* 0x000fca00078e00ff */
[----:B------:R-:W-:-:S04]  /*0260*/  MOV R2, R2 ;  /* 0x0000000200027202 */ /* 0x000fc80000000f00 */
[----:B------:R-:W-:-:S07]  /*0270*/  IADD3 R0, PT, PT, R2, 0x5e000000, RZ ;  /* 0x5e00000002007810 */ /* 0x000fce0007ffe0ff */
.L_x_4:
[----:B------:R-:W-:-:S06]  /*0280*/  VIADD R4, R2, 0x5e000000 ;  /* 0x5e00000002047836 */ /* 0x000fcc0000000000 */
[----:B------:R-:W0:Y:S02]  /*0290*/  LDS R4, [R4+-0x1f2ce8] ;  /* 0xe0d3180004047984 */ /* 0x000e240000000800 */
[----:B0-----:R-:W-:-:S05]  /*02a0*/  FADD R5, R4, 123 ;  /* 0x42f6000004057421 */ /* 0x001fca0000000000 */
[----:B------:R-:W0:Y:S02]  /*02b0*/  ATOMS.CAST.SPIN P0, [R0+-0x1f2ce8], R4, R5 ;  /* 0xe0d318040000758d */ /* 0x000e240001800005 */
[----:B0-----:R-:W-:Y:S05]  /*02c0*/  @!P0 BRA `(.L_x_4) ;  /* 0xfffffffc00ec8947 */ /* 0x001fea000383ffff */
[----:B------:R-:W-:Y:S05]  /*02d0*/  BRA `(.L_x_2) ;  /* 0x00000000002c7947 */ /* 0x000fea0003800000 */
.L_x_3:
[----:B------:R-:W0:Y:S02]  /*02e0*/  QSPC.E.D P0, RZ, [R4+-0x1f2ce8] ;  /* 0xe0d3180004ff73aa */ /* 0x000e240000000700 */
[----:B0-----:R-:W-:Y:S05]  /*02f0*/  @!P0 BRA `(.L_x_5) ;  /* 0x0000000000188947 */ /* 0x001fea0003800000 */
.L_x_6:
[----:B------:R-:W2:Y:S02]  /*0300*/  LD.E R6, [R2+0x5de0d318] ;  /* 0x5de0d31802067980 */ /* 0x000ea40000100900 */
[----:B--2---:R-:W-:-:S06]  /*0310*/  FADD R7, R6, 123 ;  /* 0x42f6000006077421 */ /* 0x004fcc0000000000 */
[----:B------:R-:W2:Y:S02]  /*0320*/  ATOM.E.CAST.SPIN PT, R7, [R4+-0x1f2ce8], R6, R7 ;  /* 0xe0d318060407738b */ /* 0x000ea400019e0107 */
[----:B--2---:R-:W-:-:S13]  /*0330*/  ISETP.EQ.U32.AND P0, PT, R7, 0x1, PT ;  /* 0x000000010700780c */ /* 0x004fda0003f02070 */
[----:B------:R-:W-:Y:S05]  /*0340*/  @!P0 BRA `(.L_x_6) ;  /* 0xfffffffc00ec8947 */ /* 0x000fea000383ffff */
[----:B------:R-:W-:Y:S05]  /*0350*/  BRA `(.L_x_2) ;  /* 0x00000000000c7947 */ /* 0x000fea0003800000 */
.L_x_5:
[----:B------:R-:W2:Y:S02]  /*0360*/  LD.E R0, desc[UR36][R4.64+-0x1f2ce8] ;  /* 0xe0d3182404007980 */ /* 0x000ea4000c101900 */
[----:B--2---:R-:W-:-:S05]  /*0370*/  FADD R3, R0, 123 ;  /* 0x42f6000000037421 */ /* 0x004fca0000000000 */
[----:B------:R0:W-:Y:S02]  /*0380*/  ST.E desc[UR36][R4.64+-0x1f2ce8], R3 ;  /* 0xe0d3180304007985 */ /* 0x0001e4000c101924 */
.L_x_2:
[----:B------:R-:W-:Y:S05]  /*0390*/  BSYNC.RECONVERGENT B0 ;  /* 0x0000000000007941 */ /* 0x000fea0003800200 */
.L_x_1:
[----:B------:R-:W1:Y:S02]  /*03a0*/  LDCU UR4, c[0x0][0x380] ;  /* 0x00007000ff0477ac */ /* 0x000e640008000800 */
[----:B-1----:R-:W-:Y:S01]  /*03b0*/  ISETP.NE.AND P0, PT, RZ, UR4, PT ;  /* 0x00000004ff007c0c */ /* 0x002fe2000bf05270 */
[----:B------:R-:W-:Y:S01]  /*03c0*/  @!PT LDS RZ, [RZ] ;  /* 0x00000000fffff984 */ /* 0x000fe20000000800 */
[----:B------:R-:W-:Y:S01]  /*03d0*/  @!PT LDS RZ, [RZ] ;  /* 0x00000000fffff984 */ /* 0x000fe20000000800 */
[----:B------:R-:W-:Y:S01]  /*03e0*/  @!PT LDS RZ, [RZ] ;  /* 0x00000000fffff984 */ /* 0x000fe20000000800 */
[----:B------:R-:W-:Y:S01]  /*03f0*/  @!PT LDS RZ, [RZ] ;  /* 0x00000000fffff984 */ /* 0x000fe20000000800 */
[----:B------:R1:W-:Y:S06]  /*0400*/  MEMBAR.SC.CTA ;  /* 0x0000000000007992 */ /* 0x0003ec0000000000 */
[----:B------:R-:W-:-:S00]  /*0410*/  MEMBAR.ALL.CTA ;  /* 0x0000000000007992 */ /* 0x000fc00000008000 */
[----:B-1----:R-:W-:Y:S06]  /*0420*/  MEMBAR.SC.GPU ;  /* 0x0000000000007992 */ /* 0x002fec0000002000 */
[----:B------:R-:W-:-:S00]  /*0430*/  ERRBAR ;  /* 0x00000000000079ab */ /* 0x000fc00000000000 */
[----:B------:R-:W-:Y:S06]  /*0440*/  CGAERRBAR ;  /* 0x00000000000075ab */ /* 0x000fec0000000000 */
[----:B------:R-:W-:Y:S01]  /*0450*/  CCTL.IVALL ;  /* 0x00000000ff00798f */ /* 0x000fe20002000000 */
[----:B------:R-:W-:-:S00]  /*0460*/  MEMBAR.ALL.CTA ;  /* 0x0000000000007992 */ /* 0x000fc00000008000 */
[----:B------:R-:W-:Y:S06]  /*0470*/  MEMBAR.SC.SYS ;  /* 0x0000000000007992 */ /* 0x000fec0000003000 */
[----:B------:R-:W-:-:S00]  /*0480*/  ERRBAR ;  /* 0x00000000000079ab */ /* 0x000fc00000000000 */
[----:B------:R-:W-:Y:S06]  /*0490*/  CGAERRBAR ;  /* 0x00000000000075ab */ /* 0x000fec0000000000 */
[----:B------:R-:W-:Y:S01]  /*04a0*/  CCTL.IVALL ;  /* 0x00000000ff00798f */ /* 0x000fe20002000000 */
[----:B------:R-:W-:Y:S05]  /*04b0*/  @P0 EXIT ;  /* 0x000000000000094d */ /* 0x000fea0003800000 */
[----:B------:R-:W-:Y:S01]  /*04c0*/  MOV R0, 0x8 ;  /* 0x0000000800007802 */ /* 0x000fe20000000f00 */
[----:B------:R-:W1:Y:S01]  /*04d0*/  LDCU.64 UR4, c[0x4][0x20] ;  /* 0x01000400ff0477ac */ /* 0x000e620008000a00 */
[----:B------:R-:W-:Y:S02]  /*04e0*/  HFMA2 R8, -RZ, RZ, 0, 6.55651092529296875e-07 ;  /* 0x0000000bff087431 */ /* 0x000fe400000001ff */
[----:B------:R-:W-:Y:S01]  /*04f0*/  IMAD.MOV.U32 R12, RZ, RZ, 0x1 ;  /* 0x00000001ff0c7424 */ /* 0x000fe200078e00ff */
[----:B0-----:R0:W2:Y:S01]  /*0500*/  LDC.64 R2, c[0x4][R0] ;  /* 0x0100000000027b82 */ /* 0x0010a20000000a00 */
[----:B------:R-:W3:Y:S01]  /*0510*/  LDCU.64 UR6, c[0x4][0x28] ;  /* 0x01000500ff0677ac */ /* 0x000ee20008000a00 */
[----:B------:R-:W-:Y:S01]  /*0520*/  MOV R13, RZ ;  /* 0x000000ff000d7202 */ /* 0x000fe20000000f00 */
[----:B------:R-:W4:Y:S01]  /*0530*/  LDCU.64 UR8, c[0x4][0x10] ;  /* 0x01000200ff0877ac */ /* 0x000f220008000a00 */
[----:B-1----:R-:W-:Y:S01]  /*0540*/  MOV R4, UR4 ;  /* 0x0000000400047c02 */ /* 0x002fe20008000f00 */
[----:B------:R-:W-:Y:S01]  /*0550*/  IMAD.U32 R5, RZ, RZ, UR5 ;  /* 0x00000005ff057e24 */ /* 0x000fe2000f8e00ff */
[----:B---3--:R-:W-:Y:S01]  /*0560*/  MOV R6, UR6 ;  /* 0x0000000600067c02 */ /* 0x008fe20008000f00 */
[----:B------:R-:W-:Y:S01]  /*0570*/  IMAD.U32 R7, RZ, RZ, UR7 ;  /* 0x00000007ff077e24 */ /* 0x000fe2000f8e00ff */
[----:B----4-:R-:W-:Y:S01]  /*0580*/  MOV R10, UR8 ;  /* 0x00000008000a7c02 */ /* 0x010fe20008000f00 */
[----:B0-----:R-:W-:-:S07]  /*0590*/  IMAD.U32 R11, RZ, RZ, UR9 ;  /* 0x00000009ff0b7e24 */ /* 0x001fce000f8e00ff */
[----:B------:R-:W-:-:S07]  /*05a0*/  LEPC R20, `(.L_x_7) ;  /* 0x000000001014794e */ /* 0x000fce0000000000 */
[----:B--2---:R-:W-:Y:S05]  /*05b0*/  CALL.ABS.NOINC R2 ;  /* 0x0000000002007343 */ /* 0x004fea0003c00000 */
.L_x_7:
[----:B------:R-:W-:Y:S05]  /*05c0*/  EXIT ;  /* 0x000000000000794d */ /* 0x000fea0003800000 */
.L_x_8:
[----:B------:R-:W-:-:S00]  /*05d0*/  BRA `(.L_x_8) ;  /* 0xfffffffc00fc7947 */ /* 0x000fc0000383ffff */
[----:B------:R-:W-:-:S00]  /*05e0*/  NOP ;  /* 0x0000000000007918 */ /* 0x000fc00000000000 */
        /* <DEDUP_REMOVED lines=9> */
.L_x_9:


//--------------------- .nv.global.init           --------------------------
	.section	.nv.global.init,"aw",@progbits
.nv.global.init:
	.type		$str$1,@object
	.size		$str$1,($str - $str$1)
$str$1:
        /*0000*/ 	.byte	0x73, 0x65, 0x65, 0x64, 0x20, 0x21, 0x3d, 0x20, 0x30, 0x00
	.type		$str,@object
	.size		$str,($str$2 - $str)
$str:
        /*000a*/ 	.byte	0x73, 0x65, 0x65, 0x64, 0x20, 0x3d, 0x20, 0x25, 0x64, 0x0a, 0x00
	.type		$str$2,@object
	.size		$str$2,(__unnamed_1 - $str$2)
$str$2:
        /*0015*/ 	.byte	0x2f, 0x74, 0x6d, 0x70, 0x2f, 0x73, 0x61, 0x73, 0x73, 0x5f, 0x63, 0x75, 0x5f, 0x75, 0x68, 0x35
        /*0025*/ 	.byte	0x75, 0x38, 0x78, 0x68, 0x72, 0x2f, 0x6b, 0x2e, 0x63, 0x75, 0x00
	.type		__unnamed_1,@object
	.size		__unnamed_1,(.L_0 - __unnamed_1)
__unnamed_1:
        /*0030*/ 	.byte	0x76, 0x6f, 0x69, 0x64, 0x20, 0x69, 0x6e, 0x69, 0x74, 0x5f, 0x72, 0x61, 0x6e, 0x64, 0x6f, 0x6d
        /*0040*/ 	.byte	0x5f, 0x6e, 0x75, 0x6d, 0x62, 0x65, 0x72, 0x73, 0x28, 0x75, 0x6e, 0x73, 0x69, 0x67, 0x6e, 0x65
        /*0050*/ 	.byte	0x64, 0x20, 0x69, 0x6e, 0x74, 0x29, 0x00
.L_0:


//--------------------- .nv.shared.reserved.0     --------------------------
	.section	.nv.shared.reserved.0,"aw",@nobits
	.weak		__nv_reservedSMEM_offset_0_alias
	.size		__nv_reservedSMEM_offset_0_alias, 0, 64
	.other		__nv_reservedSMEM_offset_0_alias,@"STO_CUDA_RESERVED_SHARED STV_DEFAULT"
__nv_reservedSMEM_offset_0_alias:
	.zero		0
	.zero		64


//--------------------- .nv.constant0._Z19init_random_numbersj --------------------------
	.section	.nv.constant0._Z19init_random_numbersj,"a",@progbits
	.sectionflags	@""
	.align	4
.nv.constant0._Z19init_random_numbersj:
	.zero		900


//--------------------- SYMBOLS --------------------------

	.type		.nv.reservedSmem.offset0,@object
	.size		.nv.reservedSmem.offset0,0x4
	.type		vprintf,@function
	.type		__assertfail,@function
